//
// Generated by NVIDIA NVVM Compiler
//
// Compiler Build ID: CL-36424714
// Cuda compilation tools, release 13.0, V13.0.88
// Based on NVVM 20.0.0
//

.version 9.0
.target sm_100
.address_size 64

	// .globl	_Z12game_of_lifePiS_ii

.visible .entry _Z12game_of_lifePiS_ii(
	.param .u64 .ptr .align 1 _Z12game_of_lifePiS_ii_param_0,
	.param .u64 .ptr .align 1 _Z12game_of_lifePiS_ii_param_1,
	.param .u32 _Z12game_of_lifePiS_ii_param_2,
	.param .u32 _Z12game_of_lifePiS_ii_param_3
)
{
	.reg .pred 	%p<35>;
	.reg .b32 	%r<61>;
	.reg .b64 	%rd<28>;

	ld.param.u64 	%rd7, [_Z12game_of_lifePiS_ii_param_0];
	ld.param.u64 	%rd8, [_Z12game_of_lifePiS_ii_param_1];
	ld.param.u32 	%r27, [_Z12game_of_lifePiS_ii_param_2];
	ld.param.u32 	%r29, [_Z12game_of_lifePiS_ii_param_3];
	cvta.to.global.u64 	%rd1, %rd8;
	cvta.to.global.u64 	%rd2, %rd7;
	mov.u32 	%r30, %tid.x;
	mov.u32 	%r31, %ctaid.x;
	mov.u32 	%r32, %ntid.x;
	mad.lo.s32 	%r1, %r31, %r32, %r30;
	mov.u32 	%r33, %tid.y;
	mov.u32 	%r34, %ctaid.y;
	mov.u32 	%r35, %ntid.y;
	mad.lo.s32 	%r36, %r34, %r35, %r33;
	setp.ge.s32 	%p1, %r1, %r27;
	setp.ge.s32 	%p2, %r36, %r29;
	or.pred  	%p3, %p1, %p2;
	@%p3 bra 	$L__BB0_21;
	add.s32 	%r38, %r1, -1;
	add.s32 	%r3, %r36, -1;
	or.b32  	%r39, %r3, %r38;
	setp.lt.s32 	%p4, %r39, 0;
	mul.lo.s32 	%r4, %r3, %r27;
	cvt.s64.s32 	%rd3, %r1;
	cvt.s64.s32 	%rd9, %r4;
	add.s64 	%rd10, %rd9, %rd3;
	shl.b64 	%rd11, %rd10, 2;
	add.s64 	%rd4, %rd2, %rd11;
	mov.b32 	%r54, 0;
	@%p4 bra 	$L__BB0_3;
	ld.global.u32 	%r54, [%rd4+-4];
$L__BB0_3:
	setp.lt.s32 	%p5, %r1, 1;
	mul.lo.s32 	%r7, %r36, %r27;
	cvt.s64.s32 	%rd12, %r7;
	add.s64 	%rd13, %rd12, %rd3;
	shl.b64 	%rd14, %rd13, 2;
	add.s64 	%rd5, %rd2, %rd14;
	@%p5 bra 	$L__BB0_5;
	ld.global.u32 	%r40, [%rd5+-4];
	add.s32 	%r54, %r40, %r54;
$L__BB0_5:
	setp.lt.s32 	%p6, %r1, 1;
	add.s32 	%r10, %r36, 1;
	setp.ge.u32 	%p7, %r10, %r29;
	mad.lo.s32 	%r11, %r27, %r36, %r27;
	cvt.s64.s32 	%rd15, %r11;
	add.s64 	%rd16, %rd15, %rd3;
	shl.b64 	%rd17, %rd16, 2;
	add.s64 	%rd6, %rd2, %rd17;
	or.pred  	%p8, %p6, %p7;
	@%p8 bra 	$L__BB0_7;
	ld.global.u32 	%r41, [%rd6+-4];
	add.s32 	%r54, %r41, %r54;
$L__BB0_7:
	or.b32  	%r42, %r3, %r1;
	setp.lt.s32 	%p9, %r42, 0;
	setp.gt.u32 	%p10, %r36, %r29;
	or.pred  	%p11, %p9, %p10;
	@%p11 bra 	$L__BB0_9;
	add.s32 	%r43, %r4, %r1;
	mul.wide.s32 	%rd18, %r43, 4;
	add.s64 	%rd19, %rd2, %rd18;
	ld.global.u32 	%r44, [%rd19];
	add.s32 	%r54, %r44, %r54;
$L__BB0_9:
	setp.ge.u32 	%p12, %r10, %r29;
	setp.lt.s32 	%p13, %r1, 0;
	or.pred  	%p14, %p13, %p12;
	@%p14 bra 	$L__BB0_11;
	add.s32 	%r45, %r11, %r1;
	mul.wide.s32 	%rd20, %r45, 4;
	add.s64 	%rd21, %rd2, %rd20;
	ld.global.u32 	%r46, [%rd21];
	add.s32 	%r54, %r46, %r54;
$L__BB0_11:
	setp.gt.u32 	%p15, %r36, %r29;
	add.s32 	%r18, %r1, 1;
	setp.ge.s32 	%p16, %r18, %r27;
	or.b32  	%r47, %r3, %r18;
	setp.lt.s32 	%p17, %r47, 0;
	or.pred  	%p18, %p17, %p15;
	or.pred  	%p19, %p18, %p16;
	@%p19 bra 	$L__BB0_13;
	ld.global.u32 	%r48, [%rd4+4];
	add.s32 	%r54, %r48, %r54;
$L__BB0_13:
	setp.ge.s32 	%p20, %r18, %r27;
	setp.lt.s32 	%p21, %r1, -1;
	or.pred  	%p22, %p21, %p20;
	@%p22 bra 	$L__BB0_15;
	ld.global.u32 	%r49, [%rd5+4];
	add.s32 	%r54, %r49, %r54;
$L__BB0_15:
	setp.lt.s32 	%p23, %r1, -1;
	setp.ge.s32 	%p24, %r18, %r27;
	setp.ge.u32 	%p25, %r10, %r29;
	or.pred  	%p26, %p23, %p25;
	or.pred  	%p27, %p26, %p24;
	@%p27 bra 	$L__BB0_17;
	ld.global.u32 	%r50, [%rd6+4];
	add.s32 	%r54, %r50, %r54;
$L__BB0_17:
	add.s32 	%r25, %r7, %r1;
	mul.wide.s32 	%rd22, %r25, 4;
	add.s64 	%rd23, %rd2, %rd22;
	ld.global.u32 	%r26, [%rd23];
	setp.ne.s32 	%p28, %r26, 0;
	add.s32 	%r51, %r54, -4;
	setp.lt.u32 	%p29, %r51, -2;
	and.pred  	%p30, %p28, %p29;
	@%p30 bra 	$L__BB0_19;
	setp.ne.s32 	%p31, %r26, 0;
	setp.ne.s32 	%p32, %r54, 3;
	or.pred  	%p33, %p31, %p32;
	@%p33 bra 	$L__BB0_20;
$L__BB0_19:
	setp.eq.s32 	%p34, %r26, 0;
	selp.u32 	%r52, 1, 0, %p34;
	add.s64 	%rd27, %rd1, %rd22;
	st.global.u32 	[%rd27], %r52;
	bra.uni 	$L__BB0_21;
$L__BB0_20:
	add.s64 	%rd25, %rd1, %rd22;
	st.global.u32 	[%rd25], %r26;
$L__BB0_21:
	ret;

}


// ===== COMPILED SASS (sm_100) =====

	.target	sm_100

	.elftype	@"ET_EXEC"


//--------------------- .note.nv.tkinfo           --------------------------
	.section	.note.nv.tkinfo,"",@"SHT_NOTE"
	.sectionflags	@"SHF_NOTE_NV_TKINFO"
	.tkinfo
        /*0018*/ 	.word	0x00000002
        /*0030*/ 	.string	""
        /*0030*/ 	.string	"ptxas"
        /*0030*/ 	.string	"Cuda compilation tools, release 13.0, V13.0.88"
        /*0030*/ 	.string	"Build cuda_13.0.r13.0/compiler.36424714_0"
        /*0030*/ 	.string	"-arch sm_100 -m 64 "



//--------------------- .note.nv.cuinfo           --------------------------
	.section	.note.nv.cuinfo,"",@"SHT_NOTE"
	.sectionflags	@"SHF_NOTE_NV_CUINFO"
        /*0018*/ 	.short	0x0002
        /*001a*/ 	.short	0x0064
        /*001c*/ 	.short	0x0082
	.zero		2


//--------------------- .nv.info                  --------------------------
	.section	.nv.info,"",@"SHT_CUDA_INFO"
	.align	4


	//----- nvinfo : EIATTR_REGCOUNT
	.align		4
        /*0000*/ 	.byte	0x04, 0x2f
        /*0002*/ 	.short	(.L_1 - .L_0)
	.align		4
.L_0:
        /*0004*/ 	.word	index@(_Z12game_of_lifePiS_ii)
        /*0008*/ 	.word	0x00000016


	//----- nvinfo : EIATTR_FRAME_SIZE
	.align		4
.L_1:
        /*000c*/ 	.byte	0x04, 0x11
        /*000e*/ 	.short	(.L_3 - .L_2)
	.align		4
.L_2:
        /*0010*/ 	.word	index@(_Z12game_of_lifePiS_ii)
        /*0014*/ 	.word	0x00000000


	//----- nvinfo : EIATTR_MIN_STACK_SIZE
	.align		4
.L_3:
        /*0018*/ 	.byte	0x04, 0x12
        /*001a*/ 	.short	(.L_5 - .L_4)
	.align		4
.L_4:
        /*001c*/ 	.word	index@(_Z12game_of_lifePiS_ii)
        /*0020*/ 	.word	0x00000000
.L_5:


//--------------------- .nv.compat                --------------------------
	.section	.nv.compat,"",@"SHT_CUDA_COMPAT_INFO"
	.align	4
        /*0000*/ 	.byte	0x02, 0x09, 0x00, 0x00, 0x02, 0x02, 0x01, 0x00, 0x02, 0x05, 0x05, 0x00, 0x03, 0x07, 0x01, 0x01
        /*0010*/ 	.byte	0x02, 0x03, 0x00, 0x00, 0x02, 0x06, 0x01, 0x00, 0x04, 0x0b, 0x08, 0x00, 0x09, 0x00, 0x00, 0x00
        /*0020*/ 	.byte	0x00, 0x00, 0x00, 0x00


//--------------------- .nv.info._Z12game_of_lifePiS_ii --------------------------
	.section	.nv.info._Z12game_of_lifePiS_ii,"",@"SHT_CUDA_INFO"
	.sectionflags	@""
	.align	4


	//----- nvinfo : EIATTR_CUDA_API_VERSION
	.align		4
        /*0000*/ 	.byte	0x04, 0x37
        /*0002*/ 	.short	(.L_7 - .L_6)
.L_6:
        /*0004*/ 	.word	0x00000082


	//----- nvinfo : EIATTR_KPARAM_INFO
	.align		4
.L_7:
        /*0008*/ 	.byte	0x04, 0x17
        /*000a*/ 	.short	(.L_9 - .L_8)
.L_8:
        /*000c*/ 	.word	0x00000000
        /*0010*/ 	.short	0x0003
        /*0012*/ 	.short	0x0014
        /*0014*/ 	.byte	0x00, 0xf0, 0x11, 0x00


	//----- nvinfo : EIATTR_KPARAM_INFO
	.align		4
.L_9:
        /*0018*/ 	.byte	0x04, 0x17
        /*001a*/ 	.short	(.L_11 - .L_10)
.L_10:
        /*001c*/ 	.word	0x00000000
        /*0020*/ 	.short	0x0002
        /*0022*/ 	.short	0x0010
        /*0024*/ 	.byte	0x00, 0xf0, 0x11, 0x00


	//----- nvinfo : EIATTR_KPARAM_INFO
	.align		4
.L_11:
        /*0028*/ 	.byte	0x04, 0x17
        /*002a*/ 	.short	(.L_13 - .L_12)
.L_12:
        /*002c*/ 	.word	0x00000000
        /*0030*/ 	.short	0x0001
        /*0032*/ 	.short	0x0008
        /*0034*/ 	.byte	0x00, 0xf5, 0x21, 0x00


	//----- nvinfo : EIATTR_KPARAM_INFO
	.align		4
.L_13:
        /*0038*/ 	.byte	0x04, 0x17
        /*003a*/ 	.short	(.L_15 - .L_14)
.L_14:
        /*003c*/ 	.word	0x00000000
        /*0040*/ 	.short	0x0000
        /*0042*/ 	.short	0x0000
        /*0044*/ 	.byte	0x00, 0xf5, 0x21, 0x00


	//----- nvinfo : EIATTR_SPARSE_MMA_MASK
	.align		4
.L_15:
        /*0048*/ 	.byte	0x03, 0x50
        /*004a*/ 	.short	0x0000


	//----- nvinfo : EIATTR_MAXREG_COUNT
	.align		4
        /*004c*/ 	.byte	0x03, 0x1b
        /*004e*/ 	.short	0x00ff


	//----- nvinfo : EIATTR_MERCURY_ISA_VERSION
	.align		4
        /*0050*/ 	.byte	0x03, 0x5f
        /*0052*/ 	.short	0x0101


	//----- nvinfo : EIATTR_VRC_CTA_INIT_COUNT
	.align		4
        /*0054*/ 	.byte	0x02, 0x4a
	.zero		1
	.zero		1


	//----- nvinfo : EIATTR_EXIT_INSTR_OFFSETS
	.align		4
        /*0058*/ 	.byte	0x04, 0x1c
        /*005a*/ 	.short	(.L_17 - .L_16)


	//   ....[0]....
.L_16:
        /*005c*/ 	.word	0x000000c0


	//   ....[1]....
        /*0060*/ 	.word	0x00000560


	//   ....[2]....
        /*0064*/ 	.word	0x000005a0


	//----- nvinfo : EIATTR_CBANK_PARAM_SIZE
	.align		4
.L_17:
        /*0068*/ 	.byte	0x03, 0x19
        /*006a*/ 	.short	0x0018


	//----- nvinfo : EIATTR_PARAM_CBANK
	.align		4
        /*006c*/ 	.byte	0x04, 0x0a
        /*006e*/ 	.short	(.L_19 - .L_18)
	.align		4
.L_18:
        /*0070*/ 	.word	index@(.nv.constant0._Z12game_of_lifePiS_ii)
        /*0074*/ 	.short	0x0380
        /*0076*/ 	.short	0x0018


	//----- nvinfo : EIATTR_SW_WAR
	.align		4
.L_19:
        /*0078*/ 	.byte	0x04, 0x36
        /*007a*/ 	.short	(.L_21 - .L_20)
.L_20:
        /*007c*/ 	.word	0x00000008
.L_21:


//--------------------- .nv.callgraph             --------------------------
	.section	.nv.callgraph,"",@"SHT_CUDA_CALLGRAPH"
	.align	4
	.sectionentsize	8
	.align		4
        /*0000*/ 	.word	0x00000000
	.align		4
        /*0004*/ 	.word	0xffffffff
	.align		4
        /*0008*/ 	.word	0x00000000
	.align		4
        /*000c*/ 	.word	0xfffffffe
	.align		4
        /*0010*/ 	.word	0x00000000
	.align		4
        /*0014*/ 	.word	0xfffffffd
	.align		4
        /*0018*/ 	.word	0x00000000
	.align		4
        /*001c*/ 	.word	0xfffffffc


//--------------------- .text._Z12game_of_lifePiS_ii --------------------------
	.section	.text._Z12game_of_lifePiS_ii,"ax",@progbits
	.align	128
        .global         _Z12game_of_lifePiS_ii
        .type           _Z12game_of_lifePiS_ii,@function
        .size           _Z12game_of_lifePiS_ii,(.L_x_1 - _Z12game_of_lifePiS_ii)
        .other          _Z12game_of_lifePiS_ii,@"STO_CUDA_ENTRY STV_DEFAULT"
_Z12game_of_lifePiS_ii:
.text._Z12game_of_lifePiS_ii:
[----:B------:R-:W-:Y:S01]  /*0000*/  LDC R1, c[0x0][0x37c] ;  /* 0x0000df00ff017b82 */ /* 0x000fe20000000800 */
[----:B------:R-:W0:Y:S07]  /*0010*/  S2R R5, SR_TID.Y ;  /* 0x0000000000057919 */ /* 0x000e2e0000002200 */
[----:B------:R-:W1:Y:S01]  /*0020*/  LDC R0, c[0x0][0x360] ;  /* 0x0000d800ff007b82 */ /* 0x000e620000000800 */
[----:B------:R-:W1:Y:S07]  /*0030*/  S2R R13, SR_TID.X ;  /* 0x00000000000d7919 */ /* 0x000e6e0000002100 */
[----:B------:R-:W0:Y:S08]  /*0040*/  S2UR UR5, SR_CTAID.Y ;  /* 0x00000000000579c3 */ /* 0x000e300000002600 */
[----:B------:R-:W0:Y:S08]  /*0050*/  LDC R4, c[0x0][0x364] ;  /* 0x0000d900ff047b82 */ /* 0x000e300000000800 */
[----:B------:R-:W1:Y:S08]  /*0060*/  S2UR UR4, SR_CTAID.X ;  /* 0x00000000000479c3 */ /* 0x000e700000002500 */
[----:B------:R-:W2:Y:S01]  /*0070*/  LDC.64 R2, c[0x0][0x390] ;  /* 0x0000e400ff027b82 */ /* 0x000ea20000000a00 */
[----:B0-----:R-:W-:-:S02]  /*0080*/  IMAD R5, R4, UR5, R5 ;  /* 0x0000000504057c24 */ /* 0x001fc4000f8e0205 */
[----:B-1----:R-:W-:-:S03]  /*0090*/  IMAD R13, R0, UR4, R13 ;  /* 0x00000004000d7c24 */ /* 0x002fc6000f8e020d */
[----:B--2---:R-:W-:-:S04]  /*00a0*/  ISETP.GE.AND P0, PT, R5, R3, PT ;  /* 0x000000030500720c */ /* 0x004fc80003f06270 */
[----:B------:R-:W-:-:S13]  /*00b0*/  ISETP.GE.OR P0, PT, R13, R2, P0 ;  /* 0x000000020d00720c */ /* 0x000fda0000706670 */
[----:B------:R-:W-:Y:S05]  /*00c0*/  @P0 EXIT ;  /* 0x000000000000094d */ /* 0x000fea0003800000 */
[----:B------:R-:W0:Y:S01]  /*00d0*/  LDCU.64 UR6, c[0x0][0x380] ;  /* 0x00007000ff0677ac */ /* 0x000e220008000a00 */
[C---:B------:R-:W-:Y:S01]  /*00e0*/  VIADD R11, R5.reuse, 0xffffffff ;  /* 0xffffffff050b7836 */ /* 0x040fe20000000000 */
[-C--:B------:R-:W-:Y:S01]  /*00f0*/  ISETP.GT.U32.AND P2, PT, R5, R3.reuse, PT ;  /* 0x000000030500720c */ /* 0x080fe20003f44070 */
[----:B------:R-:W-:Y:S01]  /*0100*/  VIADD R0, R13, 0xffffffff ;  /* 0xffffffff0d007836 */ /* 0x000fe20000000000 */
[----:B------:R-:W-:Y:S01]  /*0110*/  SHF.R.S32.HI R15, RZ, 0x1f, R13 ;  /* 0x0000001fff0f7819 */ /* 0x000fe2000001140d */
[----:B------:R-:W-:Y:S01]  /*0120*/  VIADD R6, R5, 0x1 ;  /* 0x0000000105067836 */ /* 0x000fe20000000000 */
[----:B------:R-:W1:Y:S01]  /*0130*/  LDCU.64 UR4, c[0x0][0x358] ;  /* 0x00006b00ff0477ac */ /* 0x000e620008000a00 */
[C---:B------:R-:W-:Y:S01]  /*0140*/  IMAD R12, R11.reuse, R2, RZ ;  /* 0x000000020b0c7224 */ /* 0x040fe200078e02ff */
[----:B------:R-:W-:Y:S01]  /*0150*/  LOP3.LUT R4, R11, R0, RZ, 0xfc, !PT ;  /* 0x000000000b047212 */ /* 0x000fe200078efcff */
[CC--:B------:R-:W-:Y:S01]  /*0160*/  IMAD R0, R5.reuse, R2.reuse, RZ ;  /* 0x0000000205007224 */ /* 0x0c0fe200078e02ff */
[----:B------:R-:W-:Y:S01]  /*0170*/  ISETP.GE.U32.AND P0, PT, R6, R3, PT ;  /* 0x000000030600720c */ /* 0x000fe20003f06070 */
[----:B------:R-:W-:Y:S01]  /*0180*/  IMAD R14, R5, R2, R2 ;  /* 0x00000002050e7224 */ /* 0x000fe200078e0202 */
[----:B------:R-:W-:Y:S01]  /*0190*/  ISETP.GE.AND P1, PT, R4, RZ, PT ;  /* 0x000000ff0400720c */ /* 0x000fe20003f26270 */
[C---:B------:R-:W-:Y:S01]  /*01a0*/  VIADD R19, R13.reuse, 0x1 ;  /* 0x000000010d137836 */ /* 0x040fe20000000000 */
[----:B------:R-:W-:-:S02]  /*01b0*/  IADD3 R3, P4, PT, R13, R0, RZ ;  /* 0x000000000d037210 */ /* 0x000fc40007f9e0ff */
[----:B------:R-:W-:Y:S02]  /*01c0*/  LOP3.LUT R4, R11, R13, RZ, 0xfc, !PT ;  /* 0x0000000d0b047212 */ /* 0x000fe400078efcff */
[----:B------:R-:W-:Y:S02]  /*01d0*/  LEA.HI.X.SX32 R8, R0, R15, 0x1, P4 ;  /* 0x0000000f00087211 */ /* 0x000fe400020f0eff */
[----:B0-----:R-:W-:Y:S02]  /*01e0*/  LEA R6, P4, R3, UR6, 0x2 ;  /* 0x0000000603067c11 */ /* 0x001fe4000f8810ff */
[----:B------:R-:W-:Y:S02]  /*01f0*/  IADD3 R10, P3, PT, R13, R12, RZ ;  /* 0x0000000c0d0a7210 */ /* 0x000fe40007f7e0ff */
[----:B------:R-:W-:Y:S01]  /*0200*/  LEA.HI.X R7, R3, UR7, R8, 0x2, P4 ;  /* 0x0000000703077c11 */ /* 0x000fe2000a0f1408 */
[----:B------:R-:W-:Y:S01]  /*0210*/  IMAD.MOV.U32 R3, RZ, RZ, RZ ;  /* 0x000000ffff037224 */ /* 0x000fe200078e00ff */
[----:B------:R-:W0:Y:S01]  /*0220*/  LDC.64 R8, c[0x0][0x380] ;  /* 0x0000e000ff087b82 */ /* 0x000e220000000a00 */
[----:B------:R-:W-:-:S02]  /*0230*/  ISETP.LT.OR P5, PT, R4, RZ, P2 ;  /* 0x000000ff0400720c */ /* 0x000fc400017a1670 */
[-C--:B------:R-:W-:Y:S02]  /*0240*/  LEA.HI.X.SX32 R17, R12, R15.reuse, 0x1, P3 ;  /* 0x0000000f0c117211 */ /* 0x080fe400018f0eff */
[C---:B------:R-:W-:Y:S02]  /*0250*/  LEA R4, P3, R10.reuse, UR6, 0x2 ;  /* 0x000000060a047c11 */ /* 0x040fe4000f8610ff */
[C---:B------:R-:W-:Y:S02]  /*0260*/  IADD3 R16, P6, PT, R13.reuse, R14, RZ ;  /* 0x0000000e0d107210 */ /* 0x040fe40007fde0ff */
[----:B------:R-:W-:Y:S02]  /*0270*/  LEA.HI.X R5, R10, UR7, R17, 0x2, P3 ;  /* 0x000000070a057c11 */ /* 0x000fe400098f1411 */
[C---:B------:R-:W-:Y:S02]  /*0280*/  ISETP.GE.AND P3, PT, R13.reuse, 0x1, PT ;  /* 0x000000010d00780c */ /* 0x040fe40003f66270 */
[----:B------:R-:W-:Y:S01]  /*0290*/  ISETP.LT.OR P4, PT, R13, RZ, P0 ;  /* 0x000000ff0d00720c */ /* 0x000fe20000781670 */
[----:B-1----:R-:W2:Y:S01]  /*02a0*/  @P1 LDG.E R3, desc[UR4][R4.64+-0x4] ;  /* 0xfffffc0404031981 */ /* 0x002ea2000c1e1900 */
[----:B------:R-:W-:-:S02]  /*02b0*/  LEA.HI.X.SX32 R15, R14, R15, 0x1, P6 ;  /* 0x0000000f0e0f7211 */ /* 0x000fc400030f0eff */
[----:B------:R-:W-:Y:S02]  /*02c0*/  ISETP.LT.OR P6, PT, R13, 0x1, P0 ;  /* 0x000000010d00780c */ /* 0x000fe400007c1670 */
[----:B------:R-:W-:Y:S02]  /*02d0*/  LOP3.LUT R11, R11, R19, RZ, 0xfc, !PT ;  /* 0x000000130b0b7212 */ /* 0x000fe400078efcff */
[C---:B------:R-:W-:Y:S02]  /*02e0*/  LEA R10, P1, R16.reuse, UR6, 0x2 ;  /* 0x00000006100a7c11 */ /* 0x040fe4000f8210ff */
[----:B------:R-:W-:Y:S02]  /*02f0*/  ISETP.LT.OR P2, PT, R11, RZ, P2 ;  /* 0x000000ff0b00720c */ /* 0x000fe40001741670 */
[----:B------:R-:W-:Y:S01]  /*0300*/  LEA.HI.X R11, R16, UR7, R15, 0x2, P1 ;  /* 0x00000007100b7c11 */ /* 0x000fe200088f140f */
[C---:B------:R-:W-:Y:S02]  /*0310*/  @!P5 IMAD.IADD R15, R13.reuse, 0x1, R12 ;  /* 0x000000010d0fd824 */ /* 0x040fe400078e020c */
[----:B------:R-:W2:Y:S01]  /*0320*/  @P3 LDG.E R12, desc[UR4][R6.64+-0x4] ;  /* 0xfffffc04060c3981 */ /* 0x000ea2000c1e1900 */
[----:B------:R-:W-:Y:S01]  /*0330*/  @!P4 IMAD.IADD R17, R13, 0x1, R14 ;  /* 0x000000010d11c824 */ /* 0x000fe200078e020e */
[-C--:B------:R-:W-:Y:S01]  /*0340*/  ISETP.GE.AND P1, PT, R19, R2.reuse, PT ;  /* 0x000000021300720c */ /* 0x080fe20003f26270 */
[--C-:B0-----:R-:W-:Y:S01]  /*0350*/  @!P5 IMAD.WIDE R14, R15, 0x4, R8.reuse ;  /* 0x000000040f0ed825 */ /* 0x101fe200078e0208 */
[-C--:B------:R-:W-:Y:S01]  /*0360*/  ISETP.GE.OR P2, PT, R19, R2.reuse, P2 ;  /* 0x000000021300720c */ /* 0x080fe20001746670 */
[----:B------:R-:W3:Y:S01]  /*0370*/  @!P6 LDG.E R18, desc[UR4][R10.64+-0x4] ;  /* 0xfffffc040a12e981 */ /* 0x000ee2000c1e1900 */
[----:B------:R-:W-:Y:S01]  /*0380*/  ISETP.LT.OR P1, PT, R13, -0x1, P1 ;  /* 0xffffffff0d00780c */ /* 0x000fe20000f21670 */
[----:B------:R-:W-:Y:S01]  /*0390*/  @!P4 IMAD.WIDE R16, R17, 0x4, R8 ;  /* 0x000000041110c825 */ /* 0x000fe200078e0208 */
[----:B------:R-:W-:Y:S01]  /*03a0*/  ISETP.LT.OR P0, PT, R13, -0x1, P0 ;  /* 0xffffffff0d00780c */ /* 0x000fe20000701670 */
[----:B------:R-:W4:Y:S03]  /*03b0*/  @!P5 LDG.E R14, desc[UR4][R14.64] ;  /* 0x000000040e0ed981 */ /* 0x000f26000c1e1900 */
[----:B------:R-:W-:Y:S01]  /*03c0*/  ISETP.GE.OR P0, PT, R19, R2, P0 ;  /* 0x000000021300720c */ /* 0x000fe20000706670 */
[----:B------:R-:W5:Y:S04]  /*03d0*/  @!P4 LDG.E R16, desc[UR4][R16.64] ;  /* 0x000000041010c981 */ /* 0x000f68000c1e1900 */
[----:B------:R-:W5:Y:S04]  /*03e0*/  @!P2 LDG.E R4, desc[UR4][R4.64+0x4] ;  /* 0x000004040404a981 */ /* 0x000f68000c1e1900 */
[----:B------:R-:W5:Y:S01]  /*03f0*/  @!P1 LDG.E R6, desc[UR4][R6.64+0x4] ;  /* 0x0000040406069981 */ /* 0x000f62000c1e1900 */
[----:B------:R-:W-:-:S03]  /*0400*/  IMAD.IADD R13, R13, 0x1, R0 ;  /* 0x000000010d0d7824 */ /* 0x000fc600078e0200 */
[----:B------:R-:W5:Y:S01]  /*0410*/  @!P0 LDG.E R2, desc[UR4][R10.64+0x4] ;  /* 0x000004040a028981 */ /* 0x000f62000c1e1900 */
[----:B------:R-:W-:-:S06]  /*0420*/  IMAD.WIDE R8, R13, 0x4, R8 ;  /* 0x000000040d087825 */ /* 0x000fcc00078e0208 */
[----:B------:R-:W5:Y:S01]  /*0430*/  LDG.E R9, desc[UR4][R8.64] ;  /* 0x0000000408097981 */ /* 0x000f62000c1e1900 */
[----:B--2---:R-:W-:-:S04]  /*0440*/  @P3 IMAD.IADD R3, R3, 0x1, R12 ;  /* 0x0000000103033824 */ /* 0x004fc800078e020c */
[----:B---3--:R-:W-:-:S04]  /*0450*/  @!P6 IMAD.IADD R3, R3, 0x1, R18 ;  /* 0x000000010303e824 */ /* 0x008fc800078e0212 */
[----:B----4-:R-:W-:-:S04]  /*0460*/  @!P5 IMAD.IADD R3, R3, 0x1, R14 ;  /* 0x000000010303d824 */ /* 0x010fc800078e020e */
[----:B-----5:R-:W-:-:S04]  /*0470*/  @!P4 IMAD.IADD R3, R3, 0x1, R16 ;  /* 0x000000010303c824 */ /* 0x020fc800078e0210 */
[----:B------:R-:W-:-:S04]  /*0480*/  @!P2 IMAD.IADD R3, R3, 0x1, R4 ;  /* 0x000000010303a824 */ /* 0x000fc800078e0204 */
[----:B------:R-:W-:-:S04]  /*0490*/  @!P1 IMAD.IADD R3, R3, 0x1, R6 ;  /* 0x0000000103039824 */ /* 0x000fc800078e0206 */
[----:B------:R-:W-:-:S04]  /*04a0*/  @!P0 IMAD.IADD R3, R3, 0x1, R2 ;  /* 0x0000000103038824 */ /* 0x000fc800078e0202 */
[C---:B------:R-:W-:Y:S01]  /*04b0*/  VIADD R0, R3.reuse, 0xfffffffc ;  /* 0xfffffffc03007836 */ /* 0x040fe20000000000 */
[----:B------:R-:W-:-:S04]  /*04c0*/  ISETP.NE.AND P0, PT, R3, 0x3, PT ;  /* 0x000000030300780c */ /* 0x000fc80003f05270 */
[----:B------:R-:W-:Y:S02]  /*04d0*/  ISETP.GE.U32.AND P2, PT, R0, -0x2, PT ;  /* 0xfffffffe0000780c */ /* 0x000fe40003f46070 */
[C---:B------:R-:W-:Y:S02]  /*04e0*/  ISETP.NE.OR P1, PT, R9.reuse, RZ, P0 ;  /* 0x000000ff0900720c */ /* 0x040fe40000725670 */
[----:B------:R-:W-:-:S04]  /*04f0*/  ISETP.NE.AND P0, PT, R9, RZ, !P2 ;  /* 0x000000ff0900720c */ /* 0x000fc80005705270 */
[----:B------:R-:W-:-:S13]  /*0500*/  PLOP3.LUT P0, PT, P0, P1, PT, 0x8, 0x80 ;  /* 0x000000000080781c */ /* 0x000fda0000702170 */
[----:B------:R-:W0:Y:S01]  /*0510*/  @!P0 LDC.64 R2, c[0x0][0x388] ;  /* 0x0000e200ff028b82 */ /* 0x000e220000000a00 */
[----:B------:R-:W-:-:S04]  /*0520*/  @!P0 ISETP.NE.AND P1, PT, R9, RZ, PT ;  /* 0x000000ff0900820c */ /* 0x000fc80003f25270 */
[----:B------:R-:W-:Y:S01]  /*0530*/  @!P0 SEL R5, RZ, 0x1, P1 ;  /* 0x00000001ff058807 */ /* 0x000fe20000800000 */
[----:B0-----:R-:W-:-:S05]  /*0540*/  @!P0 IMAD.WIDE R2, R13, 0x4, R2 ;  /* 0x000000040d028825 */ /* 0x001fca00078e0202 */
[----:B------:R0:W-:Y:S01]  /*0550*/  @!P0 STG.E desc[UR4][R2.64], R5 ;  /* 0x0000000502008986 */ /* 0x0001e2000c101904 */
[----:B------:R-:W-:Y:S05]  /*0560*/  @!P0 EXIT ;  /* 0x000000000000894d */ /* 0x000fea0003800000 */
[----:B0-----:R-:W0:Y:S02]  /*0570*/  LDC.64 R2, c[0x0][0x388] ;  /* 0x0000e200ff027b82 */ /* 0x001e240000000a00 */
[----:B0-----:R-:W-:-:S05]  /*0580*/  IMAD.WIDE R2, R13, 0x4, R2 ;  /* 0x000000040d027825 */ /* 0x001fca00078e0202 */
[----:B------:R-:W-:Y:S01]  /*0590*/  STG.E desc[UR4][R2.64], R9 ;  /* 0x0000000902007986 */ /* 0x000fe2000c101904 */
[----:B------:R-:W-:Y:S05]  /*05a0*/  EXIT ;  /* 0x000000000000794d */ /* 0x000fea0003800000 */
.L_x_0:
[----:B------:R-:W-:-:S00]  /*05b0*/  BRA `(.L_x_0) ;  /* 0xfffffffc00fc7947 */ /* 0x000fc0000383ffff */
[----:B------:R-:W-:-:S00]  /*05c0*/  NOP ;  /* 0x0000000000007918 */ /* 0x000fc00000000000 */
        /* <DEDUP_REMOVED lines=11> */
.L_x_1:


//--------------------- .nv.shared.reserved.0     --------------------------
	.section	.nv.shared.reserved.0,"aw",@nobits
	.weak		__nv_reservedSMEM_offset_0_alias
	.size		__nv_reservedSMEM_offset_0_alias, 0, 64
	.other		__nv_reservedSMEM_offset_0_alias,@"STO_CUDA_RESERVED_SHARED STV_DEFAULT"
__nv_reservedSMEM_offset_0_alias:
	.zero		0
	.zero		64


//--------------------- .nv.constant0._Z12game_of_lifePiS_ii --------------------------
	.section	.nv.constant0._Z12game_of_lifePiS_ii,"a",@progbits
	.sectionflags	@""
	.align	4
.nv.constant0._Z12game_of_lifePiS_ii:
	.zero		920


//--------------------- SYMBOLS --------------------------

	.type		.nv.reservedSmem.offset0,@object
	.size		.nv.reservedSmem.offset0,0x4
